//
// Generated by NVIDIA NVVM Compiler
//
// Compiler Build ID: CL-36424714
// Cuda compilation tools, release 13.0, V13.0.88
// Based on NVVM 20.0.0
//

.version 9.0
.target sm_100
.address_size 64


.entry _Z22dreyfusWagnerFirstStepPKiPiii(
	.param .u64 .ptr .align 1 _Z22dreyfusWagnerFirstStepPKiPiii_param_0,
	.param .u64 .ptr .align 1 _Z22dreyfusWagnerFirstStepPKiPiii_param_1,
	.param .u32 _Z22dreyfusWagnerFirstStepPKiPiii_param_2,
	.param .u32 _Z22dreyfusWagnerFirstStepPKiPiii_param_3
)
{
	.reg .pred 	%p<4>;
	.reg .b32 	%r<24>;
	.reg .b64 	%rd<9>;

	ld.param.u64 	%rd3, [_Z22dreyfusWagnerFirstStepPKiPiii_param_1];
	ld.param.u32 	%r8, [_Z22dreyfusWagnerFirstStepPKiPiii_param_2];
	ld.param.u32 	%r9, [_Z22dreyfusWagnerFirstStepPKiPiii_param_3];
	cvta.to.global.u64 	%rd1, %rd3;
	mov.u32 	%r10, %ntid.x;
	mov.u32 	%r11, %ctaid.x;
	mov.u32 	%r12, %tid.x;
	mad.lo.s32 	%r1, %r10, %r11, %r12;
	setp.ge.s32 	%p1, %r1, %r8;
	@%p1 bra 	$L__BB0_4;
	add.s32 	%r13, %r9, -1;
	and.b32  	%r23, %r13, %r9;
	setp.eq.s32 	%p2, %r23, 0;
	@%p2 bra 	$L__BB0_4;
	mad.lo.s32 	%r14, %r9, %r8, %r1;
	mul.wide.s32 	%rd4, %r14, 4;
	add.s64 	%rd2, %rd1, %rd4;
	ld.global.u32 	%r22, [%rd2];
$L__BB0_3:
	mad.lo.s32 	%r15, %r23, %r8, %r1;
	mul.wide.s32 	%rd5, %r15, 4;
	add.s64 	%rd6, %rd1, %rd5;
	ld.global.u32 	%r16, [%rd6];
	xor.b32  	%r17, %r23, %r9;
	mad.lo.s32 	%r18, %r17, %r8, %r1;
	mul.wide.s32 	%rd7, %r18, 4;
	add.s64 	%rd8, %rd1, %rd7;
	ld.global.u32 	%r19, [%rd8];
	add.s32 	%r20, %r19, %r16;
	min.s32 	%r22, %r20, %r22;
	st.global.u32 	[%rd2], %r22;
	add.s32 	%r21, %r23, -1;
	and.b32  	%r23, %r21, %r9;
	setp.ne.s32 	%p3, %r23, 0;
	@%p3 bra 	$L__BB0_3;
$L__BB0_4:
	ret;

}
.entry _Z23dreyfusWagnerSecondStepPKiPiii(
	.param .u64 .ptr .align 1 _Z23dreyfusWagnerSecondStepPKiPiii_param_0,
	.param .u64 .ptr .align 1 _Z23dreyfusWagnerSecondStepPKiPiii_param_1,
	.param .u32 _Z23dreyfusWagnerSecondStepPKiPiii_param_2,
	.param .u32 _Z23dreyfusWagnerSecondStepPKiPiii_param_3
)
{
	.reg .pred 	%p<12>;
	.reg .b32 	%r<108>;
	.reg .b64 	%rd<25>;

	ld.param.u64 	%rd6, [_Z23dreyfusWagnerSecondStepPKiPiii_param_0];
	ld.param.u64 	%rd7, [_Z23dreyfusWagnerSecondStepPKiPiii_param_1];
	ld.param.u32 	%r27, [_Z23dreyfusWagnerSecondStepPKiPiii_param_2];
	ld.param.u32 	%r28, [_Z23dreyfusWagnerSecondStepPKiPiii_param_3];
	cvta.to.global.u64 	%rd1, %rd6;
	cvta.to.global.u64 	%rd2, %rd7;
	mov.u32 	%r29, %ntid.x;
	mov.u32 	%r30, %ctaid.x;
	mov.u32 	%r31, %tid.x;
	mad.lo.s32 	%r1, %r29, %r30, %r31;
	setp.ge.s32 	%p1, %r1, %r27;
	setp.lt.s32 	%p2, %r27, 1;
	or.pred  	%p3, %p1, %p2;
	@%p3 bra 	$L__BB1_12;
	mul.lo.s32 	%r2, %r28, %r27;
	mul.lo.s32 	%r3, %r27, %r1;
	add.s32 	%r33, %r2, %r1;
	mul.wide.s32 	%rd8, %r33, 4;
	add.s64 	%rd3, %rd2, %rd8;
	ld.global.u32 	%r102, [%rd3];
	and.b32  	%r5, %r27, 7;
	setp.lt.u32 	%p4, %r27, 8;
	mov.b32 	%r105, 0;
	@%p4 bra 	$L__BB1_4;
	and.b32  	%r105, %r27, 2147483640;
	neg.s32 	%r100, %r105;
	add.s64 	%rd4, %rd2, 16;
	add.s64 	%rd5, %rd1, 16;
	mov.u32 	%r98, %r3;
	mov.u32 	%r99, %r2;
$L__BB1_3:
	.pragma "nounroll";
	mul.wide.s32 	%rd9, %r99, 4;
	add.s64 	%rd10, %rd4, %rd9;
	mul.wide.s32 	%rd11, %r98, 4;
	add.s64 	%rd12, %rd5, %rd11;
	ld.global.u32 	%r34, [%rd10+-16];
	ld.global.u32 	%r35, [%rd12+-16];
	add.s32 	%r36, %r35, %r34;
	min.s32 	%r37, %r36, %r102;
	st.global.u32 	[%rd3], %r37;
	ld.global.u32 	%r38, [%rd10+-12];
	ld.global.u32 	%r39, [%rd12+-12];
	add.s32 	%r40, %r39, %r38;
	min.s32 	%r41, %r40, %r37;
	st.global.u32 	[%rd3], %r41;
	ld.global.u32 	%r42, [%rd10+-8];
	ld.global.u32 	%r43, [%rd12+-8];
	add.s32 	%r44, %r43, %r42;
	min.s32 	%r45, %r44, %r41;
	st.global.u32 	[%rd3], %r45;
	ld.global.u32 	%r46, [%rd10+-4];
	ld.global.u32 	%r47, [%rd12+-4];
	add.s32 	%r48, %r47, %r46;
	min.s32 	%r49, %r48, %r45;
	st.global.u32 	[%rd3], %r49;
	ld.global.u32 	%r50, [%rd10];
	ld.global.u32 	%r51, [%rd12];
	add.s32 	%r52, %r51, %r50;
	min.s32 	%r53, %r52, %r49;
	st.global.u32 	[%rd3], %r53;
	ld.global.u32 	%r54, [%rd10+4];
	ld.global.u32 	%r55, [%rd12+4];
	add.s32 	%r56, %r55, %r54;
	min.s32 	%r57, %r56, %r53;
	st.global.u32 	[%rd3], %r57;
	ld.global.u32 	%r58, [%rd10+8];
	ld.global.u32 	%r59, [%rd12+8];
	add.s32 	%r60, %r59, %r58;
	min.s32 	%r61, %r60, %r57;
	st.global.u32 	[%rd3], %r61;
	ld.global.u32 	%r62, [%rd10+12];
	ld.global.u32 	%r63, [%rd12+12];
	add.s32 	%r64, %r63, %r62;
	min.s32 	%r102, %r64, %r61;
	st.global.u32 	[%rd3], %r102;
	add.s32 	%r100, %r100, 8;
	add.s32 	%r99, %r99, 8;
	add.s32 	%r98, %r98, 8;
	setp.ne.s32 	%p5, %r100, 0;
	@%p5 bra 	$L__BB1_3;
$L__BB1_4:
	setp.eq.s32 	%p6, %r5, 0;
	@%p6 bra 	$L__BB1_12;
	and.b32  	%r18, %r27, 3;
	setp.lt.u32 	%p7, %r5, 4;
	@%p7 bra 	$L__BB1_7;
	add.s32 	%r65, %r105, %r2;
	mul.wide.s32 	%rd13, %r65, 4;
	add.s64 	%rd14, %rd2, %rd13;
	ld.global.u32 	%r66, [%rd14];
	add.s32 	%r67, %r105, %r3;
	mul.wide.s32 	%rd15, %r67, 4;
	add.s64 	%rd16, %rd1, %rd15;
	ld.global.u32 	%r68, [%rd16];
	add.s32 	%r69, %r68, %r66;
	min.s32 	%r70, %r69, %r102;
	st.global.u32 	[%rd3], %r70;
	ld.global.u32 	%r71, [%rd14+4];
	ld.global.u32 	%r72, [%rd16+4];
	add.s32 	%r73, %r72, %r71;
	min.s32 	%r74, %r73, %r70;
	st.global.u32 	[%rd3], %r74;
	ld.global.u32 	%r75, [%rd14+8];
	ld.global.u32 	%r76, [%rd16+8];
	add.s32 	%r77, %r76, %r75;
	min.s32 	%r78, %r77, %r74;
	st.global.u32 	[%rd3], %r78;
	ld.global.u32 	%r79, [%rd14+12];
	ld.global.u32 	%r80, [%rd16+12];
	add.s32 	%r81, %r80, %r79;
	min.s32 	%r102, %r81, %r78;
	st.global.u32 	[%rd3], %r102;
	add.s32 	%r105, %r105, 4;
$L__BB1_7:
	setp.eq.s32 	%p8, %r18, 0;
	@%p8 bra 	$L__BB1_12;
	setp.eq.s32 	%p9, %r18, 1;
	@%p9 bra 	$L__BB1_10;
	add.s32 	%r82, %r105, %r2;
	mul.wide.s32 	%rd17, %r82, 4;
	add.s64 	%rd18, %rd2, %rd17;
	ld.global.u32 	%r83, [%rd18];
	add.s32 	%r84, %r105, %r3;
	mul.wide.s32 	%rd19, %r84, 4;
	add.s64 	%rd20, %rd1, %rd19;
	ld.global.u32 	%r85, [%rd20];
	add.s32 	%r86, %r85, %r83;
	min.s32 	%r87, %r86, %r102;
	st.global.u32 	[%rd3], %r87;
	ld.global.u32 	%r88, [%rd18+4];
	ld.global.u32 	%r89, [%rd20+4];
	add.s32 	%r90, %r89, %r88;
	min.s32 	%r102, %r90, %r87;
	st.global.u32 	[%rd3], %r102;
	add.s32 	%r105, %r105, 2;
$L__BB1_10:
	and.b32  	%r91, %r27, 1;
	setp.eq.b32 	%p10, %r91, 1;
	not.pred 	%p11, %p10;
	@%p11 bra 	$L__BB1_12;
	add.s32 	%r92, %r105, %r2;
	mul.wide.s32 	%rd21, %r92, 4;
	add.s64 	%rd22, %rd2, %rd21;
	ld.global.u32 	%r93, [%rd22];
	add.s32 	%r94, %r105, %r3;
	mul.wide.s32 	%rd23, %r94, 4;
	add.s64 	%rd24, %rd1, %rd23;
	ld.global.u32 	%r95, [%rd24];
	add.s32 	%r96, %r95, %r93;
	min.s32 	%r97, %r96, %r102;
	st.global.u32 	[%rd3], %r97;
$L__BB1_12:
	ret;

}


// ===== COMPILED SASS (sm_100) =====

	.target	sm_100

	.elftype	@"ET_EXEC"


//--------------------- .note.nv.tkinfo           --------------------------
	.section	.note.nv.tkinfo,"",@"SHT_NOTE"
	.sectionflags	@"SHF_NOTE_NV_TKINFO"
	.tkinfo
        /*0018*/ 	.word	0x00000002
        /*0030*/ 	.string	""
        /*0030*/ 	.string	"ptxas"
        /*0030*/ 	.string	"Cuda compilation tools, release 13.0, V13.0.88"
        /*0030*/ 	.string	"Build cuda_13.0.r13.0/compiler.36424714_0"
        /*0030*/ 	.string	"-arch sm_100 -m 64 "



//--------------------- .note.nv.cuinfo           --------------------------
	.section	.note.nv.cuinfo,"",@"SHT_NOTE"
	.sectionflags	@"SHF_NOTE_NV_CUINFO"
        /*0018*/ 	.short	0x0002
        /*001a*/ 	.short	0x0064
        /*001c*/ 	.short	0x0082
	.zero		2


//--------------------- .nv.info                  --------------------------
	.section	.nv.info,"",@"SHT_CUDA_INFO"
	.align	4


	//----- nvinfo : EIATTR_REGCOUNT
	.align		4
        /*0000*/ 	.byte	0x04, 0x2f
        /*0002*/ 	.short	(.L_1 - .L_0)
	.align		4
.L_0:
        /*0004*/ 	.word	index@(_Z22dreyfusWagnerFirstStepPKiPiii)
        /*0008*/ 	.word	0x00000010


	//----- nvinfo : EIATTR_FRAME_SIZE
	.align		4
.L_1:
        /*000c*/ 	.byte	0x04, 0x11
        /*000e*/ 	.short	(.L_3 - .L_2)
	.align		4
.L_2:
        /*0010*/ 	.word	index@(_Z22dreyfusWagnerFirstStepPKiPiii)
        /*0014*/ 	.word	0x00000000


	//----- nvinfo : EIATTR_REGCOUNT
	.align		4
.L_3:
        /*0018*/ 	.byte	0x04, 0x2f
        /*001a*/ 	.short	(.L_5 - .L_4)
	.align		4
.L_4:
        /*001c*/ 	.word	index@(_Z23dreyfusWagnerSecondStepPKiPiii)
        /*0020*/ 	.word	0x00000018


	//----- nvinfo : EIATTR_FRAME_SIZE
	.align		4
.L_5:
        /*0024*/ 	.byte	0x04, 0x11
        /*0026*/ 	.short	(.L_7 - .L_6)
	.align		4
.L_6:
        /*0028*/ 	.word	index@(_Z23dreyfusWagnerSecondStepPKiPiii)
        /*002c*/ 	.word	0x00000000


	//----- nvinfo : EIATTR_MIN_STACK_SIZE
	.align		4
.L_7:
        /*0030*/ 	.byte	0x04, 0x12
        /*0032*/ 	.short	(.L_9 - .L_8)
	.align		4
.L_8:
        /*0034*/ 	.word	index@(_Z23dreyfusWagnerSecondStepPKiPiii)
        /*0038*/ 	.word	0x00000000


	//----- nvinfo : EIATTR_MIN_STACK_SIZE
	.align		4
.L_9:
        /*003c*/ 	.byte	0x04, 0x12
        /*003e*/ 	.short	(.L_11 - .L_10)
	.align		4
.L_10:
        /*0040*/ 	.word	index@(_Z22dreyfusWagnerFirstStepPKiPiii)
        /*0044*/ 	.word	0x00000000
.L_11:


//--------------------- .nv.compat                --------------------------
	.section	.nv.compat,"",@"SHT_CUDA_COMPAT_INFO"
	.align	4
        /*0000*/ 	.byte	0x02, 0x09, 0x00, 0x00, 0x02, 0x02, 0x01, 0x00, 0x02, 0x05, 0x05, 0x00, 0x03, 0x07, 0x01, 0x01
        /*0010*/ 	.byte	0x02, 0x03, 0x00, 0x00, 0x02, 0x06, 0x01, 0x00, 0x04, 0x0b, 0x08, 0x00, 0x09, 0x00, 0x00, 0x00
        /*0020*/ 	.byte	0x00, 0x00, 0x00, 0x00


//--------------------- .nv.info._Z23dreyfusWagnerSecondStepPKiPiii --------------------------
	.section	.nv.info._Z23dreyfusWagnerSecondStepPKiPiii,"",@"SHT_CUDA_INFO"
	.sectionflags	@""
	.align	4


	//----- nvinfo : EIATTR_CUDA_API_VERSION
	.align		4
        /*0000*/ 	.byte	0x04, 0x37
        /*0002*/ 	.short	(.L_13 - .L_12)
.L_12:
        /*0004*/ 	.word	0x00000082


	//----- nvinfo : EIATTR_KPARAM_INFO
	.align		4
.L_13:
        /*0008*/ 	.byte	0x04, 0x17
        /*000a*/ 	.short	(.L_15 - .L_14)
.L_14:
        /*000c*/ 	.word	0x00000000
        /*0010*/ 	.short	0x0003
        /*0012*/ 	.short	0x0014
        /*0014*/ 	.byte	0x00, 0xf0, 0x11, 0x00


	//----- nvinfo : EIATTR_KPARAM_INFO
	.align		4
.L_15:
        /*0018*/ 	.byte	0x04, 0x17
        /*001a*/ 	.short	(.L_17 - .L_16)
.L_16:
        /*001c*/ 	.word	0x00000000
        /*0020*/ 	.short	0x0002
        /*0022*/ 	.short	0x0010
        /*0024*/ 	.byte	0x00, 0xf0, 0x11, 0x00


	//----- nvinfo : EIATTR_KPARAM_INFO
	.align		4
.L_17:
        /*0028*/ 	.byte	0x04, 0x17
        /*002a*/ 	.short	(.L_19 - .L_18)
.L_18:
        /*002c*/ 	.word	0x00000000
        /*0030*/ 	.short	0x0001
        /*0032*/ 	.short	0x0008
        /*0034*/ 	.byte	0x00, 0xf5, 0x21, 0x00


	//----- nvinfo : EIATTR_KPARAM_INFO
	.align		4
.L_19:
        /*0038*/ 	.byte	0x04, 0x17
        /*003a*/ 	.short	(.L_21 - .L_20)
.L_20:
        /*003c*/ 	.word	0x00000000
        /*0040*/ 	.short	0x0000
        /*0042*/ 	.short	0x0000
        /*0044*/ 	.byte	0x00, 0xf5, 0x21, 0x00


	//----- nvinfo : EIATTR_SPARSE_MMA_MASK
	.align		4
.L_21:
        /*0048*/ 	.byte	0x03, 0x50
        /*004a*/ 	.short	0x0000


	//----- nvinfo : EIATTR_MAXREG_COUNT
	.align		4
        /*004c*/ 	.byte	0x03, 0x1b
        /*004e*/ 	.short	0x00ff


	//----- nvinfo : EIATTR_MERCURY_ISA_VERSION
	.align		4
        /*0050*/ 	.byte	0x03, 0x5f
        /*0052*/ 	.short	0x0101


	//----- nvinfo : EIATTR_VRC_CTA_INIT_COUNT
	.align		4
        /*0054*/ 	.byte	0x02, 0x4a
	.zero		1
	.zero		1


	//----- nvinfo : EIATTR_EXIT_INSTR_OFFSETS
	.align		4
        /*0058*/ 	.byte	0x04, 0x1c
        /*005a*/ 	.short	(.L_23 - .L_22)


	//   ....[0]....
.L_22:
        /*005c*/ 	.word	0x00000080


	//   ....[1]....
        /*0060*/ 	.word	0x000004a0


	//   ....[2]....
        /*0064*/ 	.word	0x00000650


	//   ....[3]....
        /*0068*/ 	.word	0x00000780


	//   ....[4]....
        /*006c*/ 	.word	0x00000820


	//----- nvinfo : EIATTR_CBANK_PARAM_SIZE
	.align		4
.L_23:
        /*0070*/ 	.byte	0x03, 0x19
        /*0072*/ 	.short	0x0018


	//----- nvinfo : EIATTR_PARAM_CBANK
	.align		4
        /*0074*/ 	.byte	0x04, 0x0a
        /*0076*/ 	.short	(.L_25 - .L_24)
	.align		4
.L_24:
        /*0078*/ 	.word	index@(.nv.constant0._Z23dreyfusWagnerSecondStepPKiPiii)
        /*007c*/ 	.short	0x0380
        /*007e*/ 	.short	0x0018


	//----- nvinfo : EIATTR_SW_WAR
	.align		4
.L_25:
        /*0080*/ 	.byte	0x04, 0x36
        /*0082*/ 	.short	(.L_27 - .L_26)
.L_26:
        /*0084*/ 	.word	0x00000008
.L_27:


//--------------------- .nv.info._Z22dreyfusWagnerFirstStepPKiPiii --------------------------
	.section	.nv.info._Z22dreyfusWagnerFirstStepPKiPiii,"",@"SHT_CUDA_INFO"
	.sectionflags	@""
	.align	4


	//----- nvinfo : EIATTR_CUDA_API_VERSION
	.align		4
        /*0000*/ 	.byte	0x04, 0x37
        /*0002*/ 	.short	(.L_29 - .L_28)
.L_28:
        /*0004*/ 	.word	0x00000082


	//----- nvinfo : EIATTR_KPARAM_INFO
	.align		4
.L_29:
        /*0008*/ 	.byte	0x04, 0x17
        /*000a*/ 	.short	(.L_31 - .L_30)
.L_30:
        /*000c*/ 	.word	0x00000000
        /*0010*/ 	.short	0x0003
        /*0012*/ 	.short	0x0014
        /*0014*/ 	.byte	0x00, 0xf0, 0x11, 0x00


	//----- nvinfo : EIATTR_KPARAM_INFO
	.align		4
.L_31:
        /*0018*/ 	.byte	0x04, 0x17
        /*001a*/ 	.short	(.L_33 - .L_32)
.L_32:
        /*001c*/ 	.word	0x00000000
        /*0020*/ 	.short	0x0002
        /*0022*/ 	.short	0x0010
        /*0024*/ 	.byte	0x00, 0xf0, 0x11, 0x00


	//----- nvinfo : EIATTR_KPARAM_INFO
	.align		4
.L_33:
        /*0028*/ 	.byte	0x04, 0x17
        /*002a*/ 	.short	(.L_35 - .L_34)
.L_34:
        /*002c*/ 	.word	0x00000000
        /*0030*/ 	.short	0x0001
        /*0032*/ 	.short	0x0008
        /*0034*/ 	.byte	0x00, 0xf5, 0x21, 0x00


	//----- nvinfo : EIATTR_KPARAM_INFO
	.align		4
.L_35:
        /*0038*/ 	.byte	0x04, 0x17
        /*003a*/ 	.short	(.L_37 - .L_36)
.L_36:
        /*003c*/ 	.word	0x00000000
        /*0040*/ 	.short	0x0000
        /*0042*/ 	.short	0x0000
        /*0044*/ 	.byte	0x00, 0xf5, 0x21, 0x00


	//----- nvinfo : EIATTR_SPARSE_MMA_MASK
	.align		4
.L_37:
        /*0048*/ 	.byte	0x03, 0x50
        /*004a*/ 	.short	0x0000


	//----- nvinfo : EIATTR_MAXREG_COUNT
	.align		4
        /*004c*/ 	.byte	0x03, 0x1b
        /*004e*/ 	.short	0x00ff


	//----- nvinfo : EIATTR_MERCURY_ISA_VERSION
	.align		4
        /*0050*/ 	.byte	0x03, 0x5f
        /*0052*/ 	.short	0x0101


	//----- nvinfo : EIATTR_VRC_CTA_INIT_COUNT
	.align		4
        /*0054*/ 	.byte	0x02, 0x4a
	.zero		1
	.zero		1


	//----- nvinfo : EIATTR_EXIT_INSTR_OFFSETS
	.align		4
        /*0058*/ 	.byte	0x04, 0x1c
        /*005a*/ 	.short	(.L_39 - .L_38)


	//   ....[0]....
.L_38:
        /*005c*/ 	.word	0x00000070


	//   ....[1]....
        /*0060*/ 	.word	0x000000b0


	//   ....[2]....
        /*0064*/ 	.word	0x000001e0


	//----- nvinfo : EIATTR_CBANK_PARAM_SIZE
	.align		4
.L_39:
        /*0068*/ 	.byte	0x03, 0x19
        /*006a*/ 	.short	0x0018


	//----- nvinfo : EIATTR_PARAM_CBANK
	.align		4
        /*006c*/ 	.byte	0x04, 0x0a
        /*006e*/ 	.short	(.L_41 - .L_40)
	.align		4
.L_40:
        /*0070*/ 	.word	index@(.nv.constant0._Z22dreyfusWagnerFirstStepPKiPiii)
        /*0074*/ 	.short	0x0380
        /*0076*/ 	.short	0x0018


	//----- nvinfo : EIATTR_SW_WAR
	.align		4
.L_41:
        /*0078*/ 	.byte	0x04, 0x36
        /*007a*/ 	.short	(.L_43 - .L_42)
.L_42:
        /*007c*/ 	.word	0x00000008
.L_43:


//--------------------- .nv.callgraph             --------------------------
	.section	.nv.callgraph,"",@"SHT_CUDA_CALLGRAPH"
	.align	4
	.sectionentsize	8
	.align		4
        /*0000*/ 	.word	0x00000000
	.align		4
        /*0004*/ 	.word	0xffffffff
	.align		4
        /*0008*/ 	.word	0x00000000
	.align		4
        /*000c*/ 	.word	0xfffffffe
	.align		4
        /*0010*/ 	.word	0x00000000
	.align		4
        /*0014*/ 	.word	0xfffffffd
	.align		4
        /*0018*/ 	.word	0x00000000
	.align		4
        /*001c*/ 	.word	0xfffffffc


//--------------------- .text._Z23dreyfusWagnerSecondStepPKiPiii --------------------------
	.section	.text._Z23dreyfusWagnerSecondStepPKiPiii,"ax",@progbits
	.align	128
.text._Z23dreyfusWagnerSecondStepPKiPiii:
        .type           _Z23dreyfusWagnerSecondStepPKiPiii,@function
        .size           _Z23dreyfusWagnerSecondStepPKiPiii,(.L_x_7 - _Z23dreyfusWagnerSecondStepPKiPiii)
        .other          _Z23dreyfusWagnerSecondStepPKiPiii,@"STO_CUDA_ENTRY STV_DEFAULT"
_Z23dreyfusWagnerSecondStepPKiPiii:
[----:B------:R-:W-:Y:S01]  /*0000*/  LDC R1, c[0x0][0x37c] ;  /* 0x0000df00ff017b82 */ /* 0x000fe20000000800 */
[----:B------:R-:W0:Y:S07]  /*0010*/  S2R R7, SR_CTAID.X ;  /* 0x0000000000077919 */ /* 0x000e2e0000002500 */
[----:B------:R-:W1:Y:S01]  /*0020*/  LDC R8, c[0x0][0x390] ;  /* 0x0000e400ff087b82 */ /* 0x000e620000000800 */
[----:B------:R-:W0:Y:S01]  /*0030*/  LDCU UR4, c[0x0][0x360] ;  /* 0x00006c00ff0477ac */ /* 0x000e220008000800 */
[----:B------:R-:W0:Y:S01]  /*0040*/  S2R R0, SR_TID.X ;  /* 0x0000000000007919 */ /* 0x000e220000002100 */
[----:B-1----:R-:W-:Y:S01]  /*0050*/  ISETP.GE.AND P0, PT, R8, 0x1, PT ;  /* 0x000000010800780c */ /* 0x002fe20003f06270 */
[----:B0-----:R-:W-:-:S05]  /*0060*/  IMAD R7, R7, UR4, R0 ;  /* 0x0000000407077c24 */ /* 0x001fca000f8e0200 */
[----:B------:R-:W-:-:S13]  /*0070*/  ISETP.GE.OR P0, PT, R7, R8, !P0 ;  /* 0x000000080700720c */ /* 0x000fda0004706670 */
[----:B------:R-:W-:Y:S05]  /*0080*/  @P0 EXIT ;  /* 0x000000000000094d */ /* 0x000fea0003800000 */
[----:B------:R-:W0:Y:S01]  /*0090*/  LDCU UR4, c[0x0][0x394] ;  /* 0x00007280ff0477ac */ /* 0x000e220008000800 */
[----:B------:R-:W1:Y:S01]  /*00a0*/  LDC.64 R4, c[0x0][0x388] ;  /* 0x0000e200ff047b82 */ /* 0x000e620000000a00 */
[C---:B------:R-:W-:Y:S01]  /*00b0*/  ISETP.GE.U32.AND P1, PT, R8.reuse, 0x8, PT ;  /* 0x000000080800780c */ /* 0x040fe20003f26070 */
[----:B------:R-:W-:Y:S01]  /*00c0*/  IMAD R6, R7, R8, RZ ;  /* 0x0000000807067224 */ /* 0x000fe200078e02ff */
[----:B------:R-:W2:Y:S01]  /*00d0*/  LDCU.64 UR8, c[0x0][0x358] ;  /* 0x00006b00ff0877ac */ /* 0x000ea20008000a00 */
[----:B------:R-:W-:Y:S01]  /*00e0*/  LOP3.LUT R19, R8, 0x7, RZ, 0xc0, !PT ;  /* 0x0000000708137812 */ /* 0x000fe200078ec0ff */
[----:B------:R-:W-:-:S03]  /*00f0*/  IMAD.MOV.U32 R9, RZ, RZ, RZ ;  /* 0x000000ffff097224 */ /* 0x000fc600078e00ff */
[----:B------:R-:W-:Y:S01]  /*0100*/  ISETP.NE.AND P0, PT, R19, RZ, PT ;  /* 0x000000ff1300720c */ /* 0x000fe20003f05270 */
[----:B0-----:R-:W-:-:S04]  /*0110*/  IMAD R0, R8, UR4, RZ ;  /* 0x0000000408007c24 */ /* 0x001fc8000f8e02ff */
[----:B------:R-:W-:-:S04]  /*0120*/  IMAD.IADD R3, R7, 0x1, R0 ;  /* 0x0000000107037824 */ /* 0x000fc800078e0200 */
[----:B-1----:R-:W-:-:S05]  /*0130*/  IMAD.WIDE R2, R3, 0x4, R4 ;  /* 0x0000000403027825 */ /* 0x002fca00078e0204 */
[----:B--2---:R0:W5:Y:S01]  /*0140*/  LDG.E R7, desc[UR8][R2.64] ;  /* 0x0000000802077981 */ /* 0x004162000c1e1900 */
[----:B------:R-:W-:Y:S05]  /*0150*/  @!P1 BRA `(.L_x_0) ;  /* 0x0000000000d09947 */ /* 0x000fea0003800000 */
[----:B------:R-:W1:Y:S01]  /*0160*/  LDCU.128 UR4, c[0x0][0x380] ;  /* 0x00007000ff0477ac */ /* 0x000e620008000c00 */
[----:B------:R-:W-:Y:S01]  /*0170*/  LOP3.LUT R9, R8, 0x7ffffff8, RZ, 0xc0, !PT ;  /* 0x7ffffff808097812 */ /* 0x000fe200078ec0ff */
[----:B------:R-:W-:Y:S02]  /*0180*/  IMAD.MOV.U32 R16, RZ, RZ, R6 ;  /* 0x000000ffff107224 */ /* 0x000fe400078e0006 */
[----:B------:R-:W-:Y:S02]  /*0190*/  IMAD.MOV.U32 R15, RZ, RZ, R0 ;  /* 0x000000ffff0f7224 */ /* 0x000fe400078e0000 */
[----:B------:R-:W-:Y:S01]  /*01a0*/  IMAD.MOV R14, RZ, RZ, -R9 ;  /* 0x000000ffff0e7224 */ /* 0x000fe200078e0a09 */
[----:B-1----:R-:W-:Y:S02]  /*01b0*/  UIADD3 UR6, UP0, UPT, UR6, 0x10, URZ ;  /* 0x0000001006067890 */ /* 0x002fe4000ff1e0ff */
[----:B------:R-:W-:Y:S02]  /*01c0*/  UIADD3 UR4, UP1, UPT, UR4, 0x10, URZ ;  /* 0x0000001004047890 */ /* 0x000fe4000ff3e0ff */
[----:B------:R-:W-:-:S02]  /*01d0*/  UIADD3.X UR7, UPT, UPT, URZ, UR7, URZ, UP0, !UPT ;  /* 0x00000007ff077290 */ /* 0x000fc400087fe4ff */
[----:B------:R-:W-:-:S12]  /*01e0*/  UIADD3.X UR5, UPT, UPT, URZ, UR5, URZ, UP1, !UPT ;  /* 0x00000005ff057290 */ /* 0x000fd80008ffe4ff */
.L_x_1:
[----:B------:R-:W-:Y:S01]  /*01f0*/  MOV R11, UR7 ;  /* 0x00000007000b7c02 */ /* 0x000fe20008000f00 */
[----:B------:R-:W-:Y:S02]  /*0200*/  IMAD.U32 R10, RZ, RZ, UR6 ;  /* 0x00000006ff0a7e24 */ /* 0x000fe4000f8e00ff */
[----:B------:R-:W-:Y:S02]  /*0210*/  IMAD.U32 R12, RZ, RZ, UR4 ;  /* 0x00000004ff0c7e24 */ /* 0x000fe4000f8e00ff */
[----:B------:R-:W-:Y:S02]  /*0220*/  IMAD.U32 R13, RZ, RZ, UR5 ;  /* 0x00000005ff0d7e24 */ /* 0x000fe4000f8e00ff */
[----:B------:R-:W-:-:S04]  /*0230*/  IMAD.WIDE R10, R15, 0x4, R10 ;  /* 0x000000040f0a7825 */ /* 0x000fc800078e020a */
[----:B------:R-:W-:Y:S01]  /*0240*/  IMAD.WIDE R12, R16, 0x4, R12 ;  /* 0x00000004100c7825 */ /* 0x000fe200078e020c */
[----:B------:R-:W2:Y:S04]  /*0250*/  LDG.E R18, desc[UR8][R10.64+-0x10] ;  /* 0xfffff0080a127981 */ /* 0x000ea8000c1e1900 */
[----:B---3--:R-:W2:Y:S02]  /*0260*/  LDG.E R17, desc[UR8][R12.64+-0x10] ;  /* 0xfffff0080c117981 */ /* 0x008ea4000c1e1900 */
[----:B--2--5:R-:W-:-:S05]  /*0270*/  VIADDMNMX R17, R17, R18, R7, PT ;  /* 0x0000001211117246 */ /* 0x024fca0003800107 */
[----:B------:R1:W-:Y:S04]  /*0280*/  STG.E desc[UR8][R2.64], R17 ;  /* 0x0000001102007986 */ /* 0x0003e8000c101908 */
[----:B------:R-:W2:Y:S04]  /*0290*/  LDG.E R18, desc[UR8][R10.64+-0xc] ;  /* 0xfffff4080a127981 */ /* 0x000ea8000c1e1900 */
[----:B------:R-:W2:Y:S02]  /*02a0*/  LDG.E R7, desc[UR8][R12.64+-0xc] ;  /* 0xfffff4080c077981 */ /* 0x000ea4000c1e1900 */
[----:B--2---:R-:W-:-:S05]  /*02b0*/  VIADDMNMX R7, R7, R18, R17, PT ;  /* 0x0000001207077246 */ /* 0x004fca0003800111 */
[----:B------:R2:W-:Y:S04]  /*02c0*/  STG.E desc[UR8][R2.64], R7 ;  /* 0x0000000702007986 */ /* 0x0005e8000c101908 */
[----:B------:R-:W3:Y:S04]  /*02d0*/  LDG.E R18, desc[UR8][R10.64+-0x8] ;  /* 0xfffff8080a127981 */ /* 0x000ee8000c1e1900 */
[----:B------:R-:W3:Y:S02]  /*02e0*/  LDG.E R20, desc[UR8][R12.64+-0x8] ;  /* 0xfffff8080c147981 */ /* 0x000ee4000c1e1900 */
[----:B---3--:R-:W-:-:S05]  /*02f0*/  VIADDMNMX R21, R20, R18, R7, PT ;  /* 0x0000001214157246 */ /* 0x008fca0003800107 */
[----:B------:R3:W-:Y:S04]  /*0300*/  STG.E desc[UR8][R2.64], R21 ;  /* 0x0000001502007986 */ /* 0x0007e8000c101908 */
[----:B------:R-:W1:Y:S04]  /*0310*/  LDG.E R18, desc[UR8][R10.64+-0x4] ;  /* 0xfffffc080a127981 */ /* 0x000e68000c1e1900 */
[----:B------:R-:W1:Y:S02]  /*0320*/  LDG.E R20, desc[UR8][R12.64+-0x4] ;  /* 0xfffffc080c147981 */ /* 0x000e64000c1e1900 */
[----:B-1----:R-:W-:-:S05]  /*0330*/  VIADDMNMX R17, R20, R18, R21, PT ;  /* 0x0000001214117246 */ /* 0x002fca0003800115 */
        /* <DEDUP_REMOVED lines=10> */
[----:B------:R-:W1:Y:S01]  /*03e0*/  LDG.E R20, desc[UR8][R12.64+0x8] ;  /* 0x000008080c147981 */ /* 0x000e62000c1e1900 */
[----:B------:R-:W-:Y:S01]  /*03f0*/  VIADD R14, R14, 0x8 ;  /* 0x000000080e0e7836 */ /* 0x000fe20000000000 */
[----:B-1----:R-:W-:-:S05]  /*0400*/  VIADDMNMX R17, R20, R18, R21, PT ;  /* 0x0000001214117246 */ /* 0x002fca0003800115 */
[----:B------:R3:W-:Y:S04]  /*0410*/  STG.E desc[UR8][R2.64], R17 ;  /* 0x0000001102007986 */ /* 0x0007e8000c101908 */
[----:B------:R-:W2:Y:S04]  /*0420*/  LDG.E R18, desc[UR8][R10.64+0xc] ;  /* 0x00000c080a127981 */ /* 0x000ea8000c1e1900 */
[----:B------:R-:W2:Y:S01]  /*0430*/  LDG.E R20, desc[UR8][R12.64+0xc] ;  /* 0x00000c080c147981 */ /* 0x000ea2000c1e1900 */
[----:B------:R-:W-:Y:S01]  /*0440*/  ISETP.NE.AND P1, PT, R14, RZ, PT ;  /* 0x000000ff0e00720c */ /* 0x000fe20003f25270 */
[----:B------:R-:W-:Y:S01]  /*0450*/  VIADD R15, R15, 0x8 ;  /* 0x000000080f0f7836 */ /* 0x000fe20000000000 */
[----:B------:R-:W-:-:S02]  /*0460*/  IADD3 R16, PT, PT, R16, 0x8, RZ ;  /* 0x0000000810107810 */ /* 0x000fc40007ffe0ff */
[----:B--2---:R-:W-:-:S05]  /*0470*/  VIADDMNMX R7, R20, R18, R17, PT ;  /* 0x0000001214077246 */ /* 0x004fca0003800111 */
[----:B------:R3:W-:Y:S04]  /*0480*/  STG.E desc[UR8][R2.64], R7 ;  /* 0x0000000702007986 */ /* 0x0007e8000c101908 */
[----:B------:R-:W-:Y:S05]  /*0490*/  @P1 BRA `(.L_x_1) ;  /* 0xfffffffc00541947 */ /* 0x000fea000383ffff */
.L_x_0:
[----:B------:R-:W-:Y:S05]  /*04a0*/  @!P0 EXIT ;  /* 0x000000000000894d */ /* 0x000fea0003800000 */
[----:B------:R-:W-:Y:S02]  /*04b0*/  ISETP.GE.U32.AND P0, PT, R19, 0x4, PT ;  /* 0x000000041300780c */ /* 0x000fe40003f06070 */
[----:B------:R-:W-:-:S04]  /*04c0*/  LOP3.LUT R16, R8, 0x3, RZ, 0xc0, !PT ;  /* 0x0000000308107812 */ /* 0x000fc800078ec0ff */
[----:B------:R-:W-:-:S07]  /*04d0*/  ISETP.NE.AND P1, PT, R16, RZ, PT ;  /* 0x000000ff1000720c */ /* 0x000fce0003f25270 */
[----:B------:R-:W-:Y:S06]  /*04e0*/  @!P0 BRA `(.L_x_2) ;  /* 0x0000000000588947 */ /* 0x000fec0003800000 */
[----:B------:R-:W1:Y:S01]  /*04f0*/  LDC.64 R12, c[0x0][0x380] ;  /* 0x0000e000ff0c7b82 */ /* 0x000e620000000a00 */
[--C-:B------:R-:W-:Y:S02]  /*0500*/  IMAD.IADD R11, R0, 0x1, R9.reuse ;  /* 0x00000001000b7824 */ /* 0x100fe400078e0209 */
[----:B------:R-:W-:Y:S02]  /*0510*/  IMAD.IADD R15, R6, 0x1, R9 ;  /* 0x00000001060f7824 */ /* 0x000fe400078e0209 */
[----:B------:R-:W-:-:S05]  /*0520*/  IMAD.WIDE R10, R11, 0x4, R4 ;  /* 0x000000040b0a7825 */ /* 0x000fca00078e0204 */
[----:B------:R-:W2:Y:S01]  /*0530*/  LDG.E R14, desc[UR8][R10.64] ;  /* 0x000000080a0e7981 */ /* 0x000ea2000c1e1900 */
[----:B-1----:R-:W-:-:S05]  /*0540*/  IMAD.WIDE R12, R15, 0x4, R12 ;  /* 0x000000040f0c7825 */ /* 0x002fca00078e020c */
[----:B------:R-:W2:Y:S02]  /*0550*/  LDG.E R15, desc[UR8][R12.64] ;  /* 0x000000080c0f7981 */ /* 0x000ea4000c1e1900 */
[----:B--2--5:R-:W-:-:S05]  /*0560*/  VIADDMNMX R15, R15, R14, R7, PT ;  /* 0x0000000e0f0f7246 */ /* 0x024fca0003800107 */
[----:B------:R1:W-:Y:S04]  /*0570*/  STG.E desc[UR8][R2.64], R15 ;  /* 0x0000000f02007986 */ /* 0x0003e8000c101908 */
[----:B------:R-:W2:Y:S04]  /*0580*/  LDG.E R14, desc[UR8][R10.64+0x4] ;  /* 0x000004080a0e7981 */ /* 0x000ea8000c1e1900 */
[----:B---3--:R-:W2:Y:S02]  /*0590*/  LDG.E R7, desc[UR8][R12.64+0x4] ;  /* 0x000004080c077981 */ /* 0x008ea4000c1e1900 */
[----:B--2---:R-:W-:-:S05]  /*05a0*/  VIADDMNMX R17, R7, R14, R15, PT ;  /* 0x0000000e07117246 */ /* 0x004fca000380010f */
[----:B------:R1:W-:Y:S04]  /*05b0*/  STG.E desc[UR8][R2.64], R17 ;  /* 0x0000001102007986 */ /* 0x0003e8000c101908 */
[----:B------:R-:W2:Y:S04]  /*05c0*/  LDG.E R14, desc[UR8][R10.64+0x8] ;  /* 0x000008080a0e7981 */ /* 0x000ea8000c1e1900 */
[----:B------:R-:W2:Y:S02]  /*05d0*/  LDG.E R7, desc[UR8][R12.64+0x8] ;  /* 0x000008080c077981 */ /* 0x000ea4000c1e1900 */
[----:B--2---:R-:W-:-:S05]  /*05e0*/  VIADDMNMX R19, R7, R14, R17, PT ;  /* 0x0000000e07137246 */ /* 0x004fca0003800111 */
[----:B------:R1:W-:Y:S04]  /*05f0*/  STG.E desc[UR8][R2.64], R19 ;  /* 0x0000001302007986 */ /* 0x0003e8000c101908 */
[----:B------:R-:W2:Y:S04]  /*0600*/  LDG.E R14, desc[UR8][R10.64+0xc] ;  /* 0x00000c080a0e7981 */ /* 0x000ea8000c1e1900 */
[----:B------:R-:W2:Y:S01]  /*0610*/  LDG.E R7, desc[UR8][R12.64+0xc] ;  /* 0x00000c080c077981 */ /* 0x000ea2000c1e1900 */
[----:B------:R-:W-:Y:S01]  /*0620*/  VIADD R9, R9, 0x4 ;  /* 0x0000000409097836 */ /* 0x000fe20000000000 */
[----:B--2---:R-:W-:-:S05]  /*0630*/  VIADDMNMX R7, R7, R14, R19, PT ;  /* 0x0000000e07077246 */ /* 0x004fca0003800113 */
[----:B------:R1:W-:Y:S02]  /*0640*/  STG.E desc[UR8][R2.64], R7 ;  /* 0x0000000702007986 */ /* 0x0003e4000c101908 */
.L_x_2:
[----:B------:R-:W-:Y:S05]  /*0650*/  @!P1 EXIT ;  /* 0x000000000000994d */ /* 0x000fea0003800000 */
[----:B------:R-:W-:Y:S02]  /*0660*/  ISETP.NE.AND P0, PT, R16, 0x1, PT ;  /* 0x000000011000780c */ /* 0x000fe40003f05270 */
[----:B------:R-:W-:-:S04]  /*0670*/  LOP3.LUT R8, R8, 0x1, RZ, 0xc0, !PT ;  /* 0x0000000108087812 */ /* 0x000fc800078ec0ff */
[----:B------:R-:W-:-:S07]  /*0680*/  ISETP.NE.U32.AND P1, PT, R8, 0x1, PT ;  /* 0x000000010800780c */ /* 0x000fce0003f25070 */
[----:B------:R-:W-:Y:S06]  /*0690*/  @!P0 BRA `(.L_x_3) ;  /* 0x0000000000388947 */ /* 0x000fec0003800000 */
[----:B------:R-:W2:Y:S01]  /*06a0*/  LDC.64 R12, c[0x0][0x380] ;  /* 0x0000e000ff0c7b82 */ /* 0x000ea20000000a00 */
[----:B-1----:R-:W-:Y:S01]  /*06b0*/  IADD3 R15, PT, PT, R6, R9, RZ ;  /* 0x00000009060f7210 */ /* 0x002fe20007ffe0ff */
[----:B------:R-:W-:-:S04]  /*06c0*/  IMAD.IADD R11, R0, 0x1, R9 ;  /* 0x00000001000b7824 */ /* 0x000fc800078e0209 */
[----:B------:R-:W-:-:S05]  /*06d0*/  IMAD.WIDE R10, R11, 0x4, R4 ;  /* 0x000000040b0a7825 */ /* 0x000fca00078e0204 */
[----:B------:R-:W4:Y:S01]  /*06e0*/  LDG.E R8, desc[UR8][R10.64] ;  /* 0x000000080a087981 */ /* 0x000f22000c1e1900 */
[----:B--2---:R-:W-:-:S05]  /*06f0*/  IMAD.WIDE R12, R15, 0x4, R12 ;  /* 0x000000040f0c7825 */ /* 0x004fca00078e020c */
[----:B------:R-:W4:Y:S02]  /*0700*/  LDG.E R14, desc[UR8][R12.64] ;  /* 0x000000080c0e7981 */ /* 0x000f24000c1e1900 */
[----:B----45:R-:W-:-:S05]  /*0710*/  VIADDMNMX R15, R14, R8, R7, PT ;  /* 0x000000080e0f7246 */ /* 0x030fca0003800107 */
[----:B------:R2:W-:Y:S04]  /*0720*/  STG.E desc[UR8][R2.64], R15 ;  /* 0x0000000f02007986 */ /* 0x0005e8000c101908 */
[----:B------:R-:W4:Y:S04]  /*0730*/  LDG.E R8, desc[UR8][R10.64+0x4] ;  /* 0x000004080a087981 */ /* 0x000f28000c1e1900 */
[----:B---3--:R-:W4:Y:S01]  /*0740*/  LDG.E R7, desc[UR8][R12.64+0x4] ;  /* 0x000004080c077981 */ /* 0x008f22000c1e1900 */
[----:B------:R-:W-:Y:S01]  /*0750*/  VIADD R9, R9, 0x2 ;  /* 0x0000000209097836 */ /* 0x000fe20000000000 */
[----:B----4-:R-:W-:-:S05]  /*0760*/  VIADDMNMX R7, R7, R8, R15, PT ;  /* 0x0000000807077246 */ /* 0x010fca000380010f */
[----:B------:R2:W-:Y:S02]  /*0770*/  STG.E desc[UR8][R2.64], R7 ;  /* 0x0000000702007986 */ /* 0x0005e4000c101908 */
.L_x_3:
[----:B------:R-:W-:Y:S05]  /*0780*/  @P1 EXIT ;  /* 0x000000000000194d */ /* 0x000fea0003800000 */
[----:B------:R-:W4:Y:S01]  /*0790*/  LDC.64 R10, c[0x0][0x380] ;  /* 0x0000e000ff0a7b82 */ /* 0x000f220000000a00 */
[--C-:B------:R-:W-:Y:S02]  /*07a0*/  IMAD.IADD R13, R0, 0x1, R9.reuse ;  /* 0x00000001000d7824 */ /* 0x100fe400078e0209 */
[----:B------:R-:W-:Y:S02]  /*07b0*/  IMAD.IADD R9, R6, 0x1, R9 ;  /* 0x0000000106097824 */ /* 0x000fe400078e0209 */
[----:B------:R-:W-:-:S06]  /*07c0*/  IMAD.WIDE R4, R13, 0x4, R4 ;  /* 0x000000040d047825 */ /* 0x000fcc00078e0204 */
[----:B------:R-:W1:Y:S01]  /*07d0*/  LDG.E R4, desc[UR8][R4.64] ;  /* 0x0000000804047981 */ /* 0x000e62000c1e1900 */
[----:B----4-:R-:W-:-:S06]  /*07e0*/  IMAD.WIDE R8, R9, 0x4, R10 ;  /* 0x0000000409087825 */ /* 0x010fcc00078e020a */
[----:B------:R-:W1:Y:S02]  /*07f0*/  LDG.E R8, desc[UR8][R8.64] ;  /* 0x0000000808087981 */ /* 0x000e64000c1e1900 */
[----:B-123-5:R-:W-:-:S05]  /*0800*/  VIADDMNMX R7, R8, R4, R7, PT ;  /* 0x0000000408077246 */ /* 0x02efca0003800107 */
[----:B------:R-:W-:Y:S01]  /*0810*/  STG.E desc[UR8][R2.64], R7 ;  /* 0x0000000702007986 */ /* 0x000fe2000c101908 */
[----:B------:R-:W-:Y:S05]  /*0820*/  EXIT ;  /* 0x000000000000794d */ /* 0x000fea0003800000 */
.L_x_4:
[----:B------:R-:W-:-:S00]  /*0830*/  BRA `(.L_x_4) ;  /* 0xfffffffc00fc7947 */ /* 0x000fc0000383ffff */
[----:B------:R-:W-:-:S00]  /*0840*/  NOP ;  /* 0x0000000000007918 */ /* 0x000fc00000000000 */
        /* <DEDUP_REMOVED lines=11> */
.L_x_7:


//--------------------- .text._Z22dreyfusWagnerFirstStepPKiPiii --------------------------
	.section	.text._Z22dreyfusWagnerFirstStepPKiPiii,"ax",@progbits
	.align	128
.text._Z22dreyfusWagnerFirstStepPKiPiii:
        .type           _Z22dreyfusWagnerFirstStepPKiPiii,@function
        .size           _Z22dreyfusWagnerFirstStepPKiPiii,(.L_x_8 - _Z22dreyfusWagnerFirstStepPKiPiii)
        .other          _Z22dreyfusWagnerFirstStepPKiPiii,@"STO_CUDA_ENTRY STV_DEFAULT"
_Z22dreyfusWagnerFirstStepPKiPiii:
[----:B------:R-:W-:Y:S01]  /*0000*/  LDC R1, c[0x0][0x37c] ;  /* 0x0000df00ff017b82 */ /* 0x000fe20000000800 */
[----:B------:R-:W0:Y:S01]  /*0010*/  S2R R0, SR_CTAID.X ;  /* 0x0000000000007919 */ /* 0x000e220000002500 */
[----:B------:R-:W0:Y:S01]  /*0020*/  LDCU UR4, c[0x0][0x360] ;  /* 0x00006c00ff0477ac */ /* 0x000e220008000800 */
[----:B------:R-:W0:Y:S01]  /*0030*/  S2R R3, SR_TID.X ;  /* 0x0000000000037919 */ /* 0x000e220000002100 */
[----:B------:R-:W1:Y:S01]  /*0040*/  LDCU UR6, c[0x0][0x390] ;  /* 0x00007200ff0677ac */ /* 0x000e620008000800 */
[----:B0-----:R-:W-:-:S05]  /*0050*/  IMAD R0, R0, UR4, R3 ;  /* 0x0000000400007c24 */ /* 0x001fca000f8e0203 */
[----:B-1----:R-:W-:-:S13]  /*0060*/  ISETP.GE.AND P0, PT, R0, UR6, PT ;  /* 0x0000000600007c0c */ /* 0x002fda000bf06270 */
[----:B------:R-:W-:Y:S05]  /*0070*/  @P0 EXIT ;  /* 0x000000000000094d */ /* 0x000fea0003800000 */
[----:B------:R-:W0:Y:S02]  /*0080*/  LDC R10, c[0x0][0x394] ;  /* 0x0000e500ff0a7b82 */ /* 0x000e240000000800 */
[----:B0-----:R-:W-:-:S04]  /*0090*/  IADD3 R2, PT, PT, R10, -0x1, RZ ;  /* 0xffffffff0a027810 */ /* 0x001fc80007ffe0ff */
[----:B------:R-:W-:-:S13]  /*00a0*/  LOP3.LUT P0, R6, R2, R10, RZ, 0xc0, !PT ;  /* 0x0000000a02067212 */ /* 0x000fda000780c0ff */
[----:B------:R-:W-:Y:S05]  /*00b0*/  @!P0 EXIT ;  /* 0x000000000000894d */ /* 0x000fea0003800000 */
[----:B------:R-:W0:Y:S01]  /*00c0*/  LDC.64 R2, c[0x0][0x388] ;  /* 0x0000e200ff027b82 */ /* 0x000e220000000a00 */
[----:B------:R-:W1:Y:S01]  /*00d0*/  LDCU.64 UR4, c[0x0][0x358] ;  /* 0x00006b00ff0477ac */ /* 0x000e620008000a00 */
[----:B------:R-:W-:-:S04]  /*00e0*/  IMAD R5, R10, UR6, R0 ;  /* 0x000000060a057c24 */ /* 0x000fc8000f8e0200 */
[----:B0-----:R-:W-:-:S05]  /*00f0*/  IMAD.WIDE R4, R5, 0x4, R2 ;  /* 0x0000000405047825 */ /* 0x001fca00078e0202 */
[----:B-1----:R0:W5:Y:S01]  /*0100*/  LDG.E R13, desc[UR4][R4.64] ;  /* 0x00000004040d7981 */ /* 0x002162000c1e1900 */
[----:B------:R-:W-:-:S07]  /*0110*/  MOV R11, R6 ;  /* 0x00000006000b7202 */ /* 0x000fce0000000f00 */
.L_x_5:
[C---:B------:R-:W-:Y:S01]  /*0120*/  LOP3.LUT R9, R11.reuse, R10, RZ, 0x3c, !PT ;  /* 0x0000000a0b097212 */ /* 0x040fe200078e3cff */
[----:B------:R-:W-:-:S04]  /*0130*/  IMAD R7, R11, UR6, R0 ;  /* 0x000000060b077c24 */ /* 0x000fc8000f8e0200 */
[----:B------:R-:W-:Y:S02]  /*0140*/  IMAD R9, R9, UR6, R0 ;  /* 0x0000000609097c24 */ /* 0x000fe4000f8e0200 */
[----:B------:R-:W-:-:S04]  /*0150*/  IMAD.WIDE R6, R7, 0x4, R2 ;  /* 0x0000000407067825 */ /* 0x000fc800078e0202 */
[----:B------:R-:W-:Y:S02]  /*0160*/  IMAD.WIDE R8, R9, 0x4, R2 ;  /* 0x0000000409087825 */ /* 0x000fe400078e0202 */
[----:B------:R-:W2:Y:S04]  /*0170*/  LDG.E R6, desc[UR4][R6.64] ;  /* 0x0000000406067981 */ /* 0x000ea8000c1e1900 */
[----:B------:R-:W2:Y:S01]  /*0180*/  LDG.E R8, desc[UR4][R8.64] ;  /* 0x0000000408087981 */ /* 0x000ea2000c1e1900 */
[----:B------:R-:W-:-:S04]  /*0190*/  IADD3 R11, PT, PT, R11, -0x1, RZ ;  /* 0xffffffff0b0b7810 */ /* 0x000fc80007ffe0ff */
[----:B------:R-:W-:Y:S02]  /*01a0*/  LOP3.LUT P0, R11, R11, R10, RZ, 0xc0, !PT ;  /* 0x0000000a0b0b7212 */ /* 0x000fe4000780c0ff */
[----:B-12--5:R-:W-:-:S05]  /*01b0*/  VIADDMNMX R13, R8, R6, R13, PT ;  /* 0x00000006080d7246 */ /* 0x026fca000380010d */
[----:B------:R1:W-:Y:S06]  /*01c0*/  STG.E desc[UR4][R4.64], R13 ;  /* 0x0000000d04007986 */ /* 0x0003ec000c101904 */
[----:B------:R-:W-:Y:S05]  /*01d0*/  @P0 BRA `(.L_x_5) ;  /* 0xfffffffc00d00947 */ /* 0x000fea000383ffff */
[----:B------:R-:W-:Y:S05]  /*01e0*/  EXIT ;  /* 0x000000000000794d */ /* 0x000fea0003800000 */
.L_x_6:
        /* <DEDUP_REMOVED lines=9> */
.L_x_8:


//--------------------- .nv.shared.reserved.0     --------------------------
	.section	.nv.shared.reserved.0,"aw",@nobits
	.weak		__nv_reservedSMEM_offset_0_alias
	.size		__nv_reservedSMEM_offset_0_alias, 0, 64
	.other		__nv_reservedSMEM_offset_0_alias,@"STO_CUDA_RESERVED_SHARED STV_DEFAULT"
__nv_reservedSMEM_offset_0_alias:
	.zero		0
	.zero		64


//--------------------- .nv.constant0._Z23dreyfusWagnerSecondStepPKiPiii --------------------------
	.section	.nv.constant0._Z23dreyfusWagnerSecondStepPKiPiii,"a",@progbits
	.sectionflags	@""
	.align	4
.nv.constant0._Z23dreyfusWagnerSecondStepPKiPiii:
	.zero		920


//--------------------- .nv.constant0._Z22dreyfusWagnerFirstStepPKiPiii --------------------------
	.section	.nv.constant0._Z22dreyfusWagnerFirstStepPKiPiii,"a",@progbits
	.sectionflags	@""
	.align	4
.nv.constant0._Z22dreyfusWagnerFirstStepPKiPiii:
	.zero		920


//--------------------- SYMBOLS --------------------------

	.type		.nv.reservedSmem.offset0,@object
	.size		.nv.reservedSmem.offset0,0x4
